	.headerflags	@"EF_CUDA_TEXMODE_UNIFIED EF_CUDA_64BIT_ADDRESS EF_CUDA_ACCELERATORS EF_CUDA_SM90 EF_CUDA_VIRTUAL_SM(EF_CUDA_SM90)"
	.elftype	@"ET_EXEC"


//--------------------- .nv.info                  --------------------------
	.section	.nv.info,"",@"SHT_CUDA_INFO"
	.align	4


	//----- nvinfo : EIATTR_REGCOUNT
	.align		4
        /*0000*/ 	.byte	0x04, 0x2f
        /*0002*/ 	.short	(.L_3 - .L_2)
	.align		4
.L_2:
        /*0004*/ 	.word	index@(triton_poi_fused__native_batch_norm_legit_no_training_relu_50)
        /*0008*/ 	.word	0x00000020


	//----- nvinfo : EIATTR_MIN_STACK_SIZE
	.align		4
.L_3:
        /*000c*/ 	.byte	0x04, 0x12
        /*000e*/ 	.short	(.L_5 - .L_4)
	.align		4
.L_4:
        /*0010*/ 	.word	index@(triton_poi_fused__native_batch_norm_legit_no_training_relu_50)
        /*0014*/ 	.word	0x00000000


	//----- nvinfo : EIATTR_FRAME_SIZE
	.align		4
.L_5:
        /*0018*/ 	.byte	0x04, 0x11
        /*001a*/ 	.short	(.L_7 - .L_6)
	.align		4
.L_6:
        /*001c*/ 	.word	index@(triton_poi_fused__native_batch_norm_legit_no_training_relu_50)
        /*0020*/ 	.word	0x00000000


	//----- nvinfo : EIATTR_MIN_STACK_SIZE
	.align		4
.L_7:
        /*0024*/ 	.byte	0x04, 0x12
        /*0026*/ 	.short	(.L_9 - .L_8)
	.align		4
.L_8:
        /*0028*/ 	.word	index@(triton_poi_fused__native_batch_norm_legit_no_training_relu_50)
        /*002c*/ 	.word	0x00000000
.L_9:


//--------------------- .nv.info.triton_poi_fused__native_batch_norm_legit_no_training_relu_50 --------------------------
	.section	.nv.info.triton_poi_fused__native_batch_norm_legit_no_training_relu_50,"",@"SHT_CUDA_INFO"
	.sectionflags	@""
	.align	4


	//----- nvinfo : EIATTR_CUDA_API_VERSION
	.align		4
        /*0000*/ 	.byte	0x04, 0x37
        /*0002*/ 	.short	(.L_11 - .L_10)
.L_10:
        /*0004*/ 	.word	0x0000007c


	//----- nvinfo : EIATTR_KPARAM_INFO
	.align		4
.L_11:
        /*0008*/ 	.byte	0x04, 0x17
        /*000a*/ 	.short	(.L_13 - .L_12)
.L_12:
        /*000c*/ 	.word	0x00000000
        /*0010*/ 	.short	0x0007
        /*0012*/ 	.short	0x0034
        /*0014*/ 	.byte	0x00, 0xf0, 0x11, 0x00


	//----- nvinfo : EIATTR_KPARAM_INFO
	.align		4
.L_13:
        /*0018*/ 	.byte	0x04, 0x17
        /*001a*/ 	.short	(.L_15 - .L_14)
.L_14:
        /*001c*/ 	.word	0x00000000
        /*0020*/ 	.short	0x0006
        /*0022*/ 	.short	0x0030
        /*0024*/ 	.byte	0x00, 0xf0, 0x11, 0x00


	//----- nvinfo : EIATTR_KPARAM_INFO
	.align		4
.L_15:
        /*0028*/ 	.byte	0x04, 0x17
        /*002a*/ 	.short	(.L_17 - .L_16)
.L_16:
        /*002c*/ 	.word	0x00000000
        /*0030*/ 	.short	0x0005
        /*0032*/ 	.short	0x0028
        /*0034*/ 	.byte	0x00, 0xf4, 0x21, 0x00


	//----- nvinfo : EIATTR_KPARAM_INFO
	.align		4
.L_17:
        /*0038*/ 	.byte	0x04, 0x17
        /*003a*/ 	.short	(.L_19 - .L_18)
.L_18:
        /*003c*/ 	.word	0x00000000
        /*0040*/ 	.short	0x0004
        /*0042*/ 	.short	0x0020
        /*0044*/ 	.byte	0x00, 0xf4, 0x21, 0x00


	//----- nvinfo : EIATTR_KPARAM_INFO
	.align		4
.L_19:
        /*0048*/ 	.byte	0x04, 0x17
        /*004a*/ 	.short	(.L_21 - .L_20)
.L_20:
        /*004c*/ 	.word	0x00000000
        /*0050*/ 	.short	0x0003
        /*0052*/ 	.short	0x0018
        /*0054*/ 	.byte	0x00, 0xf4, 0x21, 0x00


	//----- nvinfo : EIATTR_KPARAM_INFO
	.align		4
.L_21:
        /*0058*/ 	.byte	0x04, 0x17
        /*005a*/ 	.short	(.L_23 - .L_22)
.L_22:
        /*005c*/ 	.word	0x00000000
        /*0060*/ 	.short	0x0002
        /*0062*/ 	.short	0x0010
        /*0064*/ 	.byte	0x00, 0xf4, 0x21, 0x00


	//----- nvinfo : EIATTR_KPARAM_INFO
	.align		4
.L_23:
        /*0068*/ 	.byte	0x04, 0x17
        /*006a*/ 	.short	(.L_25 - .L_24)
.L_24:
        /*006c*/ 	.word	0x00000000
        /*0070*/ 	.short	0x0001
        /*0072*/ 	.short	0x0008
        /*0074*/ 	.byte	0x00, 0xf4, 0x21, 0x00


	//----- nvinfo : EIATTR_KPARAM_INFO
	.align		4
.L_25:
        /*0078*/ 	.byte	0x04, 0x17
        /*007a*/ 	.short	(.L_27 - .L_26)
.L_26:
        /*007c*/ 	.word	0x00000000
        /*0080*/ 	.short	0x0000
        /*0082*/ 	.short	0x0000
        /*0084*/ 	.byte	0x00, 0xf4, 0x21, 0x00


	//----- nvinfo : EIATTR_SPARSE_MMA_MASK
	.align		4
.L_27:
        /*0088*/ 	.byte	0x03, 0x50
        /*008a*/ 	.short	0x0000


	//----- nvinfo : EIATTR_MAXREG_COUNT
	.align		4
        /*008c*/ 	.byte	0x03, 0x1b
        /*008e*/ 	.short	0x00ff


	//----- nvinfo : EIATTR_EXIT_INSTR_OFFSETS
	.align		4
        /*0090*/ 	.byte	0x04, 0x1c
        /*0092*/ 	.short	(.L_29 - .L_28)


	//   ....[0]....
.L_28:
        /*0094*/ 	.word	0x00000bd0


	//   ....[1]....
        /*0098*/ 	.word	0x00000ca0


	//----- nvinfo : EIATTR_REQNTID
	.align		4
.L_29:
        /*009c*/ 	.byte	0x04, 0x10
        /*009e*/ 	.short	(.L_31 - .L_30)
.L_30:
        /*00a0*/ 	.word	0x00000080
        /*00a4*/ 	.word	0x00000001
        /*00a8*/ 	.word	0x00000001


	//----- nvinfo : EIATTR_CBANK_PARAM_SIZE
	.align		4
.L_31:
        /*00ac*/ 	.byte	0x03, 0x19
        /*00ae*/ 	.short	0x0038


	//----- nvinfo : EIATTR_PARAM_CBANK
	.align		4
        /*00b0*/ 	.byte	0x04, 0x0a
        /*00b2*/ 	.short	(.L_33 - .L_32)
	.align		4
.L_32:
        /*00b4*/ 	.word	index@(.nv.constant0.triton_poi_fused__native_batch_norm_legit_no_training_relu_50)
        /*00b8*/ 	.short	0x0210
        /*00ba*/ 	.short	0x0038


	//----- nvinfo : EIATTR_SW_WAR
	.align		4
.L_33:
        /*00bc*/ 	.byte	0x04, 0x36
        /*00be*/ 	.short	(.L_35 - .L_34)
.L_34:
        /*00c0*/ 	.word	0x00000008
.L_35:


//--------------------- .nv.callgraph             --------------------------
	.section	.nv.callgraph,"",@"SHT_CUDA_CALLGRAPH"
	.align	4
	.sectionentsize	8
	.align		4
        /*0000*/ 	.word	0x00000000
	.align		4
        /*0004*/ 	.word	0xffffffff
	.align		4
        /*0008*/ 	.word	0x00000000
	.align		4
        /*000c*/ 	.word	0xfffffffe
	.align		4
        /*0010*/ 	.word	0x00000000
	.align		4
        /*0014*/ 	.word	0xfffffffd
	.align		4
        /*0018*/ 	.word	0x00000000
	.align		4
        /*001c*/ 	.word	0xfffffffc


//--------------------- .nv.constant4             --------------------------
	.section	.nv.constant4,"a",@progbits
	.align	8
	.align		8
.nv.constant4:
        /*0000*/ 	.dword	_$_str
	.align		8
        /*0008*/ 	.dword	_$_str_$_2


//--------------------- .text.triton_poi_fused__native_batch_norm_legit_no_training_relu_50 --------------------------
	.section	.text.triton_poi_fused__native_batch_norm_legit_no_training_relu_50,"ax",@progbits
	.sectionflags	@"SHF_BARRIERS=1"
	.align	128
        .global         triton_poi_fused__native_batch_norm_legit_no_training_relu_50
        .type           triton_poi_fused__native_batch_norm_legit_no_training_relu_50,@function
        .size           triton_poi_fused__native_batch_norm_legit_no_training_relu_50,(.L_x_1 - triton_poi_fused__native_batch_norm_legit_no_training_relu_50)
        .other          triton_poi_fused__native_batch_norm_legit_no_training_relu_50,@"STO_CUDA_ENTRY STV_DEFAULT"
triton_poi_fused__native_batch_norm_legit_no_training_relu_50:
.text.triton_poi_fused__native_batch_norm_legit_no_training_relu_50:
[----:B------:R-:W0:Y:S01]  /*0000*/  LDC R1, c[0x0][0x28] ;  /* 0x00000a00ff017b82 */ /* 0x000e220000000800 */
[----:B------:R-:W1:Y:S07]  /*0010*/  S2R R2, SR_CTAID.Y ;  /* 0x0000000000027919 */ /* 0x000e6e0000002600 */
[----:B------:R-:W2:Y:S01]  /*0020*/  LDC.64 R8, c[0x0][0x220] ;  /* 0x00008800ff087b82 */ /* 0x000ea20000000a00 */
[----:B------:R-:W-:Y:S02]  /*0030*/  CS2R R4, SRZ ;  /* 0x0000000000047805 */ /* 0x000fe4000001ff00 */
[----:B------:R-:W-:Y:S01]  /*0040*/  CS2R R6, SRZ ;  /* 0x0000000000067805 */ /* 0x000fe2000001ff00 */
[----:B------:R-:W3:Y:S01]  /*0050*/  S2R R10, SR_TID.X ;  /* 0x00000000000a7919 */ /* 0x000ee20000002100 */
[----:B------:R-:W-:Y:S01]  /*0060*/  ULDC.64 UR6, c[0x0][0x208] ;  /* 0x0000820000067ab9 */ /* 0x000fe20000000a00 */
[----:B------:R-:W4:Y:S02]  /*0070*/  S2R R11, SR_CTAID.X ;  /* 0x00000000000b7919 */ /* 0x000f240000002500 */
[----:B------:R-:W5:Y:S08]  /*0080*/  LDC.64 R24, c[0x0][0x210] ;  /* 0x00008400ff187b82 */ /* 0x000f700000000a00 */
[----:B------:R-:W2:Y:S01]  /*0090*/  LDC.64 R26, c[0x0][0x218] ;  /* 0x00008600ff1a7b82 */ /* 0x000ea20000000a00 */
[----:B-1----:R-:W-:-:S02]  /*00a0*/  IMAD.SHL.U32 R2, R2, 0x20, RZ ;  /* 0x0000002002027824 */ /* 0x002fc400078e00ff */
[----:B---3--:R-:W-:-:S05]  /*00b0*/  IMAD.SHL.U32 R21, R10, 0x4, RZ ;  /* 0x000000040a157824 */ /* 0x008fca00078e00ff */
[----:B------:R-:W-:-:S04]  /*00c0*/  LOP3.LUT R20, R2, 0x1c, R21, 0xf8, !PT ;  /* 0x0000001c02147812 */ /* 0x000fc800078ef815 */
[C---:B------:R-:W-:Y:S01]  /*00d0*/  ISETP.GE.AND P0, PT, R20.reuse, 0x500, PT ;  /* 0x000005001400780c */ /* 0x040fe20003f06270 */
[----:B------:R-:W-:-:S05]  /*00e0*/  IMAD.HI R0, R20, 0x66666667, RZ ;  /* 0x6666666714007827 */ /* 0x000fca00078e02ff */
[----:B------:R-:W-:-:S04]  /*00f0*/  SHF.R.U32.HI R3, RZ, 0x1f, R0 ;  /* 0x0000001fff037819 */ /* 0x000fc80000011600 */
[----:B------:R-:W-:-:S05]  /*0100*/  LEA.HI.SX32 R13, R0, R3, 0x19 ;  /* 0x00000003000d7211 */ /* 0x000fca00078fcaff */
[----:B------:R-:W-:-:S04]  /*0110*/  IMAD R20, R13, -0x140, R20 ;  /* 0xfffffec00d147824 */ /* 0x000fc800078e0214 */
[----:B--2---:R-:W-:-:S05]  /*0120*/  IMAD.WIDE R8, R20, 0x4, R8 ;  /* 0x0000000414087825 */ /* 0x004fca00078e0208 */
[----:B------:R1:W2:Y:S01]  /*0130*/  @!P0 LDG.E.EL.128 R4, desc[UR6][R8.64] ;  /* 0x0000000608048981 */ /* 0x0002a2000c2e1d00 */
[----:B------:R-:W-:Y:S01]  /*0140*/  SHF.R.U32.HI R3, RZ, 0x3, R10 ;  /* 0x00000003ff037819 */ /* 0x000fe2000001160a */
[----:B----4-:R-:W-:Y:S01]  /*0150*/  IMAD.SHL.U32 R0, R11, 0x20, RZ ;  /* 0x000000200b007824 */ /* 0x010fe200078e00ff */
[----:B------:R-:W-:Y:S01]  /*0160*/  CS2R R14, SRZ ;  /* 0x00000000000e7805 */ /* 0x000fe2000001ff00 */
[----:B------:R-:W-:Y:S01]  /*0170*/  IMAD R13, R13, 0x5000, R20 ;  /* 0x000050000d0d7824 */ /* 0x000fe200078e0214 */
[----:B------:R-:W-:Y:S02]  /*0180*/  SGXT.U32 R3, R3, 0x4 ;  /* 0x000000040303781a */ /* 0x000fe40000000000 */
[----:B------:R-:W-:Y:S01]  /*0190*/  CS2R R18, SRZ ;  /* 0x0000000000127805 */ /* 0x000fe2000001ff00 */
[----:B0-----:R-:W-:Y:S01]  /*01a0*/  IMAD.WIDE R26, R20, 0x4, R26 ;  /* 0x00000004141a7825 */ /* 0x001fe200078e021a */
[----:B------:R-:W-:Y:S02]  /*01b0*/  LOP3.LUT R10, R0, R3, RZ, 0xfc, !PT ;  /* 0x00000003000a7212 */ /* 0x000fe400078efcff */
[----:B-1----:R-:W-:-:S02]  /*01c0*/  CS2R R8, SRZ ;  /* 0x0000000000087805 */ /* 0x002fc4000001ff00 */
[----:B------:R-:W-:Y:S02]  /*01d0*/  LOP3.LUT R11, R0, 0x10, R3, 0xfe, !PT ;  /* 0x00000010000b7812 */ /* 0x000fe400078efe03 */
[C---:B------:R-:W-:Y:S01]  /*01e0*/  ISETP.LT.AND P1, PT, R10.reuse, 0x40, !P0 ;  /* 0x000000400a00780c */ /* 0x040fe20004721270 */
[--C-:B------:R-:W-:Y:S01]  /*01f0*/  IMAD R23, R10, 0x140, R13.reuse ;  /* 0x000001400a177824 */ /* 0x100fe200078e020d */
[C---:B------:R-:W-:Y:S01]  /*0200*/  ISETP.LT.AND P2, PT, R11.reuse, 0x40, !P0 ;  /* 0x000000400b00780c */ /* 0x040fe20004741270 */
[----:B------:R-:W-:Y:S01]  /*0210*/  IMAD R17, R11, 0x140, R13 ;  /* 0x000001400b117824 */ /* 0x000fe200078e020d */
[----:B------:R-:W-:Y:S01]  /*0220*/  CS2R R10, SRZ ;  /* 0x00000000000a7805 */ /* 0x000fe2000001ff00 */
[----:B-----5:R-:W-:Y:S01]  /*0230*/  IMAD.WIDE R22, R23, 0x4, R24 ;  /* 0x0000000417167825 */ /* 0x020fe200078e0218 */
[----:B------:R-:W-:-:S03]  /*0240*/  CS2R R12, SRZ ;  /* 0x00000000000c7805 */ /* 0x000fc6000001ff00 */
[----:B------:R-:W-:Y:S01]  /*0250*/  IMAD.WIDE R24, R17, 0x4, R24 ;  /* 0x0000000411187825 */ /* 0x000fe200078e0218 */
[----:B------:R-:W-:Y:S02]  /*0260*/  CS2R R16, SRZ ;  /* 0x0000000000107805 */ /* 0x000fe4000001ff00 */
[----:B------:R0:W3:Y:S04]  /*0270*/  @!P0 LDG.E.EL.128 R12, desc[UR6][R26.64] ;  /* 0x000000061a0c8981 */ /* 0x0000e8000c2e1d00 */
[----:B------:R1:W3:Y:S04]  /*0280*/  @P1 LDG.E.EL.128 R8, desc[UR6][R22.64] ;  /* 0x0000000616081981 */ /* 0x0002e8000c2e1d00 */
[----:B------:R4:W5:Y:S01]  /*0290*/  @P2 LDG.E.EL.128 R16, desc[UR6][R24.64] ;  /* 0x0000000618102981 */ /* 0x000962000c2e1d00 */
[----:B0-----:R-:W0:Y:S01]  /*02a0*/  LDC.64 R26, c[0x0][0x228] ;  /* 0x00008a00ff1a7b82 */ /* 0x001e220000000a00 */
[----:B--2---:R-:W-:-:S04]  /*02b0*/  FADD R4, R4, 0.0010000000474974513054 ;  /* 0x3a83126f04047421 */ /* 0x004fc80000000000 */
[----:B------:R-:W2:Y:S01]  /*02c0*/  MUFU.SQRT R28, R4 ;  /* 0x00000004001c7308 */ /* 0x000ea20000002000 */
[----:B-1----:R-:W-:Y:S01]  /*02d0*/  FADD R23, R7, 0.0010000000474974513054 ;  /* 0x3a83126f07177421 */ /* 0x002fe20000000000 */
[----:B------:R-:W-:Y:S01]  /*02e0*/  FADD R6, R6, 0.0010000000474974513054 ;  /* 0x3a83126f06067421 */ /* 0x000fe20000000000 */
[----:B------:R-:W-:-:S05]  /*02f0*/  FADD R5, R5, 0.0010000000474974513054 ;  /* 0x3a83126f05057421 */ /* 0x000fca0000000000 */
[----:B----4-:R-:W1:Y:S01]  /*0300*/  MUFU.SQRT R24, R6 ;  /* 0x0000000600187308 */ /* 0x010e620000002000 */
[----:B--2---:R-:W-:-:S07]  /*0310*/  FSETP.GT.AND P6, PT, R28, 8.50705917302346158658e+37, PT ;  /* 0x7e8000001c00780b */ /* 0x004fce0003fc4000 */
[----:B------:R-:W2:Y:S01]  /*0320*/  MUFU.SQRT R23, R23 ;  /* 0x0000001700177308 */ /* 0x000ea20000002000 */
[----:B------:R-:W-:Y:S01]  /*0330*/  FSETP.GEU.AND P1, PT, R28, 1.175494350822287508e-38, PT ;  /* 0x008000001c00780b */ /* 0x000fe20003f2e000 */
[----:B------:R-:W-:-:S06]  /*0340*/  IMAD.MOV.U32 R7, RZ, RZ, 0x3e800000 ;  /* 0x3e800000ff077424 */ /* 0x000fcc00078e00ff */
[----:B------:R4:W0:Y:S01]  /*0350*/  MUFU.SQRT R29, R5 ;  /* 0x00000005001d7308 */ /* 0x0008220000002000 */
[----:B-1----:R-:W-:Y:S01]  /*0360*/  FSETP.GT.AND P4, PT, R24, 8.50705917302346158658e+37, PT ;  /* 0x7e8000001800780b */ /* 0x002fe20003f84000 */
[----:B------:R-:W-:Y:S01]  /*0370*/  @P6 FMUL R28, R28, 0.25 ;  /* 0x3e8000001c1c6820 */ /* 0x000fe20000400000 */
[----:B----4-:R-:W-:Y:S02]  /*0380*/  FSEL R5, R7, 1, P6 ;  /* 0x3f80000007057808 */ /* 0x010fe40003000000 */
[----:B--2---:R-:W-:Y:S01]  /*0390*/  FSETP.GT.AND P6, PT, R23, 8.50705917302346158658e+37, PT ;  /* 0x7e8000001700780b */ /* 0x004fe20003fc4000 */
[----:B------:R-:W-:Y:S01]  /*03a0*/  @!P1 FMUL R28, R28, 16777216 ;  /* 0x4b8000001c1c9820 */ /* 0x000fe20000400000 */
[----:B------:R-:W-:Y:S01]  /*03b0*/  FSETP.GEU.AND P5, PT, R24, 1.175494350822287508e-38, PT ;  /* 0x008000001800780b */ /* 0x000fe20003fae000 */
[----:B------:R-:W-:Y:S01]  /*03c0*/  @!P1 FMUL R5, R5, 16777216 ;  /* 0x4b80000005059820 */ /* 0x000fe20000400000 */
[----:B0-----:R-:W-:Y:S02]  /*03d0*/  FSETP.GT.AND P2, PT, R29, 8.50705917302346158658e+37, PT ;  /* 0x7e8000001d00780b */ /* 0x001fe40003f44000 */
[----:B------:R-:W-:-:S02]  /*03e0*/  FSETP.GEU.AND P1, PT, R23, 1.175494350822287508e-38, PT ;  /* 0x008000001700780b */ /* 0x000fc40003f2e000 */
[----:B------:R-:W-:Y:S01]  /*03f0*/  FSETP.GEU.AND P3, PT, R29, 1.175494350822287508e-38, PT ;  /* 0x008000001d00780b */ /* 0x000fe20003f6e000 */
[C---:B---3--:R-:W-:Y:S01]  /*0400*/  FADD R22, -R12.reuse, R8 ;  /* 0x000000080c167221 */ /* 0x048fe20000000100 */
[----:B-----5:R-:W-:Y:S01]  /*0410*/  FADD R16, -R12, R16 ;  /* 0x000000100c107221 */ /* 0x020fe20000000100 */
[----:B------:R-:W-:Y:S01]  /*0420*/  @P4 FMUL R24, R24, 0.25 ;  /* 0x3e80000018184820 */ /* 0x000fe20000400000 */
[----:B------:R-:W-:Y:S01]  /*0430*/  FADD R12, -R13, R9 ;  /* 0x000000090d0c7221 */ /* 0x000fe20000000100 */
[----:B------:R-:W-:Y:S01]  /*0440*/  @P6 FMUL R23, R23, 0.25 ;  /* 0x3e80000017176820 */ /* 0x000fe20000400000 */
[----:B------:R-:W0:Y:S01]  /*0450*/  LDC.64 R8, c[0x0][0x230] ;  /* 0x00008c00ff087b82 */ /* 0x000e220000000a00 */
[----:B------:R-:W-:Y:S02]  /*0460*/  @!P5 FMUL R24, R24, 16777216 ;  /* 0x4b8000001818d820 */ /* 0x000fe40000400000 */
[----:B------:R-:W-:Y:S02]  /*0470*/  @P2 FMUL R29, R29, 0.25 ;  /* 0x3e8000001d1d2820 */ /* 0x000fe40000400000 */
[----:B------:R-:W-:-:S02]  /*0480*/  @!P1 FMUL R23, R23, 16777216 ;  /* 0x4b80000017179820 */ /* 0x000fc40000400000 */
[----:B------:R-:W-:Y:S01]  /*0490*/  @!P3 FMUL R29, R29, 16777216 ;  /* 0x4b8000001d1db820 */ /* 0x000fe20000400000 */
[----:B------:R-:W1:Y:S01]  /*04a0*/  MUFU.RCP R6, R28 ;  /* 0x0000001c00067308 */ /* 0x000e620000001000 */
[----:B------:R-:W-:Y:S01]  /*04b0*/  FADD R17, -R13, R17 ;  /* 0x000000110d117221 */ /* 0x000fe20000000100 */
[C---:B------:R-:W-:Y:S01]  /*04c0*/  FADD R13, -R14.reuse, R10 ;  /* 0x0000000a0e0d7221 */ /* 0x040fe20000000100 */
[----:B------:R-:W-:-:S05]  /*04d0*/  FADD R18, -R14, R18 ;  /* 0x000000120e127221 */ /* 0x000fca0000000100 */
[----:B------:R2:W3:Y:S01]  /*04e0*/  MUFU.RCP R4, R29 ;  /* 0x0000001d00047308 */ /* 0x0004e20000001000 */
[----:B------:R-:W-:Y:S01]  /*04f0*/  FADD R14, -R15, R11 ;  /* 0x0000000b0f0e7221 */ /* 0x000fe20000000100 */
[----:B------:R-:W-:-:S06]  /*0500*/  FSEL R25, R7, 1, P2 ;  /* 0x3f80000007197808 */ /* 0x000fcc0001000000 */
[----:B------:R-:W4:Y:S01]  /*0510*/  MUFU.RCP R24, R24 ;  /* 0x0000001800187308 */ /* 0x000f220000001000 */
[----:B------:R-:W-:-:S07]  /*0520*/  FSEL R11, R7, 1, P4 ;  /* 0x3f800000070b7808 */ /* 0x000fce0002000000 */
[----:B------:R-:W5:Y:S01]  /*0530*/  MUFU.RCP R23, R23 ;  /* 0x0000001700177308 */ /* 0x000f620000001000 */
[----:B------:R-:W-:Y:S01]  /*0540*/  FSEL R10, R7, 1, P6 ;  /* 0x3f800000070a7808 */ /* 0x000fe20003000000 */
[----:B------:R-:W-:Y:S01]  /*0550*/  @!P3 FMUL R25, R25, 16777216 ;  /* 0x4b8000001919b820 */ /* 0x000fe20000400000 */
[----:B------:R-:W-:-:S03]  /*0560*/  @!P5 FMUL R11, R11, 16777216 ;  /* 0x4b8000000b0bd820 */ /* 0x000fc60000400000 */
[----:B------:R-:W-:Y:S01]  /*0570*/  @!P1 FMUL R10, R10, 16777216 ;  /* 0x4b8000000a0a9820 */ /* 0x000fe20000400000 */
[----:B------:R-:W-:Y:S01]  /*0580*/  FADD R19, -R15, R19 ;  /* 0x000000130f137221 */ /* 0x000fe20000000100 */
[----:B--2---:R-:W-:-:S04]  /*0590*/  IMAD.WIDE R28, R20, 0x4, R26 ;  /* 0x00000004141c7825 */ /* 0x004fc800078e021a */
[----:B-1----:R-:W-:Y:S01]  /*05a0*/  FMUL R15, R6, R5 ;  /* 0x00000005060f7220 */ /* 0x002fe20000400000 */
[----:B---3--:R-:W-:Y:S01]  /*05b0*/  FMUL R25, R4, R25 ;  /* 0x0000001904197220 */ /* 0x008fe20000400000 */
[----:B----4-:R-:W-:Y:S01]  /*05c0*/  FMUL R24, R24, R11 ;  /* 0x0000000b18187220 */ /* 0x010fe20000400000 */
[----:B0-----:R-:W-:Y:S01]  /*05d0*/  IMAD.WIDE R26, R20, 0x4, R8 ;  /* 0x00000004141a7825 */ /* 0x001fe200078e0208 */
[----:B------:R-:W-:Y:S02]  /*05e0*/  CS2R R4, SRZ ;  /* 0x0000000000047805 */ /* 0x000fe4000001ff00 */
[----:B------:R-:W-:Y:S01]  /*05f0*/  CS2R R6, SRZ ;  /* 0x0000000000067805 */ /* 0x000fe2000001ff00 */
[----:B-----5:R-:W-:Y:S01]  /*0600*/  FMUL R23, R23, R10 ;  /* 0x0000000a17177220 */ /* 0x020fe20000400000 */
[----:B------:R-:W-:Y:S02]  /*0610*/  CS2R R8, SRZ ;  /* 0x0000000000087805 */ /* 0x000fe4000001ff00 */
[----:B------:R-:W-:-:S02]  /*0620*/  CS2R R10, SRZ ;  /* 0x00000000000a7805 */ /* 0x000fc4000001ff00 */
[----:B------:R-:W2:Y:S04]  /*0630*/  @!P0 LDG.E.EL.128 R4, desc[UR6][R28.64] ;  /* 0x000000061c048981 */ /* 0x000ea8000c2e1d00 */
[----:B------:R0:W2:Y:S01]  /*0640*/  @!P0 LDG.E.EL.128 R8, desc[UR6][R26.64] ;  /* 0x000000061a088981 */ /* 0x0000a2000c2e1d00 */
[----:B------:R-:W0:Y:S01]  /*0650*/  S2R R20, SR_TID.X ;  /* 0x0000000000147919 */ /* 0x000e220000002100 */
[----:B------:R-:W1:Y:S01]  /*0660*/  S2UR UR5, SR_CgaCtaId ;  /* 0x00000000000579c3 */ /* 0x000e620000008800 */
[C---:B------:R-:W-:Y:S01]  /*0670*/  FMUL R17, R25.reuse, R17 ;  /* 0x0000001119117220 */ /* 0x040fe20000400000 */
[----:B------:R-:W-:Y:S01]  /*0680*/  FMUL R12, R25, R12 ;  /* 0x0000000c190c7220 */ /* 0x000fe20000400000 */
[C---:B------:R-:W-:Y:S01]  /*0690*/  FMUL R25, R15.reuse, R16 ;  /* 0x000000100f197220 */ /* 0x040fe20000400000 */
[----:B------:R-:W-:Y:S01]  /*06a0*/  UMOV UR4, 0x400 ;  /* 0x0000040000047882 */ /* 0x000fe20000000000 */
[----:B------:R-:W-:Y:S01]  /*06b0*/  FMUL R15, R15, R22 ;  /* 0x000000160f0f7220 */ /* 0x000fe20000400000 */
[----:B------:R-:W-:Y:S01]  /*06c0*/  FMUL R13, R24, R13 ;  /* 0x0000000d180d7220 */ /* 0x000fe20000400000 */
[----:B------:R-:W-:Y:S01]  /*06d0*/  FMUL R14, R23, R14 ;  /* 0x0000000e170e7220 */ /* 0x000fe20000400000 */
[----:B-1----:R-:W-:Y:S01]  /*06e0*/  UPRMT UR4, UR5, 0x654, UR4 ;  /* 0x0000065405047896 */ /* 0x002fe20008000004 */
[----:B0-----:R-:W-:-:S05]  /*06f0*/  IMAD.SHL.U32 R26, R20, 0x80, RZ ;  /* 0x00000080141a7824 */ /* 0x001fca00078e00ff */
[----:B------:R-:W-:-:S04]  /*0700*/  LOP3.LUT R16, R26, 0x380, RZ, 0xc0, !PT ;  /* 0x000003801a107812 */ /* 0x000fc800078ec0ff */
[C---:B------:R-:W-:Y:S02]  /*0710*/  LOP3.LUT R22, R16.reuse, 0x20, RZ, 0xfc, !PT ;  /* 0x0000002010167812 */ /* 0x040fe400078efcff */
[C---:B------:R-:W-:Y:S02]  /*0720*/  LOP3.LUT R26, R16.reuse, 0x40, RZ, 0xfc, !PT ;  /* 0x00000040101a7812 */ /* 0x040fe400078efcff */
[----:B------:R-:W-:Y:S02]  /*0730*/  LOP3.LUT R27, R16, 0x60, RZ, 0xfc, !PT ;  /* 0x00000060101b7812 */ /* 0x000fe400078efcff */
[----:B------:R-:W-:-:S04]  /*0740*/  SHF.R.U32.HI R20, RZ, 0x1, R20 ;  /* 0x00000001ff147819 */ /* 0x000fc80000011614 */
[----:B------:R-:W-:Y:S02]  /*0750*/  LOP3.LUT R20, R20, 0x3c, RZ, 0xc0, !PT ;  /* 0x0000003c14147812 */ /* 0x000fe400078ec0ff */
[----:B------:R-:W-:Y:S01]  /*0760*/  LOP3.LUT R0, R0, 0x1c, R21, 0xf8, !PT ;  /* 0x0000001c00007812 */ /* 0x000fe200078ef815 */
[-CC-:B--2---:R-:W-:Y:S01]  /*0770*/  FFMA R15, R15, R4.reuse, R8.reuse ;  /* 0x000000040f0f7223 */ /* 0x184fe20000000008 */
[----:B------:R-:W-:Y:S01]  /*0780*/  FFMA R4, R25, R4, R8 ;  /* 0x0000000419047223 */ /* 0x000fe20000000008 */
[C---:B------:R-:W-:Y:S02]  /*0790*/  LOP3.LUT R25, R16.reuse, R3, RZ, 0xfc, !PT ;  /* 0x0000000310197212 */ /* 0x040fe400078efcff */
[----:B------:R-:W-:Y:S01]  /*07a0*/  LEA.HI R8, R16, UR4, RZ, 0x1d ;  /* 0x0000000410087c11 */ /* 0x000fe2000f8fe8ff */
[----:B------:R-:W-:Y:S01]  /*07b0*/  FFMA R12, R12, R5, R9 ;  /* 0x000000050c0c7223 */ /* 0x000fe20000000009 */
[----:B------:R-:W-:Y:S01]  /*07c0*/  LEA.HI R16, R22, UR4, RZ, 0x1d ;  /* 0x0000000416107c11 */ /* 0x000fe2000f8fe8ff */
[--C-:B------:R-:W-:Y:S01]  /*07d0*/  FFMA R13, R13, R6, R10.reuse ;  /* 0x000000060d0d7223 */ /* 0x100fe2000000000a */
[----:B------:R-:W-:Y:S01]  /*07e0*/  LEA.HI R22, R26, UR4, RZ, 0x1d ;  /* 0x000000041a167c11 */ /* 0x000fe2000f8fe8ff */
[----:B------:R-:W-:Y:S01]  /*07f0*/  FFMA R14, R14, R7, R11 ;  /* 0x000000070e0e7223 */ /* 0x000fe2000000000b */
[----:B------:R-:W-:Y:S01]  /*0800*/  LEA.HI R26, R27, UR4, RZ, 0x1d ;  /* 0x000000041b1a7c11 */ /* 0x000fe2000f8fe8ff */
[----:B------:R-:W-:Y:S01]  /*0810*/  FMUL R27, R24, R18 ;  /* 0x00000012181b7220 */ /* 0x000fe20000400000 */
[----:B------:R-:W-:Y:S01]  /*0820*/  FMUL R18, R23, R19 ;  /* 0x0000001317127220 */ /* 0x000fe20000400000 */
[----:B------:R-:W-:Y:S01]  /*0830*/  FSETP.GEU.AND P3, PT, R15, RZ, PT ;  /* 0x000000ff0f00720b */ /* 0x000fe20003f6e000 */
[----:B------:R-:W-:Y:S01]  /*0840*/  FFMA R17, R17, R5, R9 ;  /* 0x0000000511117223 */ /* 0x000fe20000000009 */
[----:B------:R-:W-:Y:S01]  /*0850*/  FSETP.GEU.AND P2, PT, R12, RZ, PT ;  /* 0x000000ff0c00720b */ /* 0x000fe20003f4e000 */
[----:B------:R-:W-:Y:S01]  /*0860*/  FFMA R27, R27, R6, R10 ;  /* 0x000000061b1b7223 */ /* 0x000fe2000000000a */
[----:B------:R-:W-:Y:S01]  /*0870*/  FSETP.GEU.AND P1, PT, R13, RZ, PT ;  /* 0x000000ff0d00720b */ /* 0x000fe20003f2e000 */
[----:B------:R-:W-:Y:S01]  /*0880*/  FFMA R18, R18, R7, R11 ;  /* 0x0000000712127223 */ /* 0x000fe2000000000b */
[----:B------:R-:W-:-:S02]  /*0890*/  FSETP.GEU.AND P0, PT, R14, RZ, PT ;  /* 0x000000ff0e00720b */ /* 0x000fc40003f0e000 */
[----:B------:R-:W-:Y:S01]  /*08a0*/  FSEL R15, R15, RZ, P3 ;  /* 0x000000ff0f0f7208 */ /* 0x000fe20001800000 */
[C---:B------:R-:W-:Y:S01]  /*08b0*/  IMAD R16, R25.reuse, 0x4, R16 ;  /* 0x0000000419107824 */ /* 0x040fe200078e0210 */
[C---:B------:R-:W-:Y:S02]  /*08c0*/  LEA R8, R25.reuse, R8, 0x2 ;  /* 0x0000000819087211 */ /* 0x040fe400078e10ff */
[----:B------:R-:W-:Y:S02]  /*08d0*/  FSEL R5, R12, RZ, P2 ;  /* 0x000000ff0c057208 */ /* 0x000fe40001000000 */
[----:B------:R-:W-:Y:S01]  /*08e0*/  FSETP.GEU.AND P3, PT, R4, RZ, PT ;  /* 0x000000ff0400720b */ /* 0x000fe20003f6e000 */
[----:B------:R-:W-:Y:S01]  /*08f0*/  IMAD R22, R25, 0x4, R22 ;  /* 0x0000000419167824 */ /* 0x000fe200078e0216 */
[----:B------:R-:W-:Y:S02]  /*0900*/  FSEL R13, R13, RZ, P1 ;  /* 0x000000ff0d0d7208 */ /* 0x000fe40000800000 */
[----:B------:R-:W-:Y:S01]  /*0910*/  FSETP.GEU.AND P2, PT, R17, RZ, PT ;  /* 0x000000ff1100720b */ /* 0x000fe20003f4e000 */
[----:B------:R-:W-:Y:S01]  /*0920*/  IMAD R25, R25, 0x4, R26 ;  /* 0x0000000419197824 */ /* 0x000fe200078e021a */
[----:B------:R-:W-:-:S02]  /*0930*/  FSEL R14, R14, RZ, P0 ;  /* 0x000000ff0e0e7208 */ /* 0x000fc40000000000 */
[----:B------:R-:W-:Y:S02]  /*0940*/  FSETP.GEU.AND P1, PT, R27, RZ, PT ;  /* 0x000000ff1b00720b */ /* 0x000fe40003f2e000 */
[----:B------:R-:W-:Y:S01]  /*0950*/  FSETP.GEU.AND P0, PT, R18, RZ, PT ;  /* 0x000000ff1200720b */ /* 0x000fe20003f0e000 */
[----:B------:R-:W-:Y:S01]  /*0960*/  STS [R8], R15 ;  /* 0x0000000f08007388 */ /* 0x000fe20000000800 */
[----:B------:R-:W-:Y:S02]  /*0970*/  FSEL R9, R4, RZ, P3 ;  /* 0x000000ff04097208 */ /* 0x000fe40001800000 */
[----:B------:R-:W-:Y:S01]  /*0980*/  FSEL R17, R17, RZ, P2 ;  /* 0x000000ff11117208 */ /* 0x000fe20001000000 */
[----:B------:R-:W-:Y:S01]  /*0990*/  STS [R16+0x80], R5 ;  /* 0x0000800510007388 */ /* 0x000fe20000000800 */
[----:B------:R-:W-:Y:S02]  /*09a0*/  FSEL R27, R27, RZ, P1 ;  /* 0x000000ff1b1b7208 */ /* 0x000fe40000800000 */
[----:B------:R-:W-:Y:S01]  /*09b0*/  FSEL R18, R18, RZ, P0 ;  /* 0x000000ff12127208 */ /* 0x000fe20000000000 */
[----:B------:R-:W-:Y:S04]  /*09c0*/  STS [R22+0x100], R13 ;  /* 0x0001000d16007388 */ /* 0x000fe80000000800 */
[----:B------:R-:W-:Y:S04]  /*09d0*/  STS [R25+0x180], R14 ;  /* 0x0001800e19007388 */ /* 0x000fe80000000800 */
[----:B------:R0:W-:Y:S04]  /*09e0*/  STS [R8+0x40], R9 ;  /* 0x0000400908007388 */ /* 0x0001e80000000800 */
[----:B------:R-:W-:Y:S04]  /*09f0*/  STS [R16+0xc0], R17 ;  /* 0x0000c01110007388 */ /* 0x000fe80000000800 */
[----:B------:R-:W-:Y:S01]  /*0a00*/  STS [R22+0x140], R27 ;  /* 0x0001401b16007388 */ /* 0x000fe20000000800 */
[----:B------:R-:W-:Y:S01]  /*0a10*/  VIADD R7, R20, UR4 ;  /* 0x0000000414077c36 */ /* 0x000fe20008000000 */
[----:B------:R-:W-:Y:S01]  /*0a20*/  LOP3.LUT R10, R21, 0x1fc, RZ, 0xc0, !PT ;  /* 0x000001fc150a7812 */ /* 0x000fe200078ec0ff */
[----:B0-----:R-:W0:Y:S01]  /*0a30*/  LDC.64 R8, c[0x0][0x238] ;  /* 0x00008e00ff087b82 */ /* 0x001e220000000a00 */
[----:B------:R-:W-:Y:S02]  /*0a40*/  STS [R25+0x1c0], R18 ;  /* 0x0001c01219007388 */ /* 0x000fe40000000800 */
[----:B------:R-:W-:-:S05]  /*0a50*/  LEA R14, R10, R7, 0x2 ;  /* 0x000000070a0e7211 */ /* 0x000fca00078e10ff */
[----:B------:R-:W-:Y:S01]  /*0a60*/  BAR.SYNC.DEFER_BLOCKING 0x0 ;  /* 0x0000000000007b1d */ /* 0x000fe20000010000 */
[----:B------:R-:W-:-:S05]  /*0a70*/  LOP3.LUT R11, R2, R3, RZ, 0xfc, !PT ;  /* 0x00000003020b7212 */ /* 0x000fca00078efcff */
[----:B------:R-:W-:Y:S01]  /*0a80*/  IMAD.HI R12, R11, 0x66666667, RZ ;  /* 0x666666670b0c7827 */ /* 0x000fe200078e02ff */
[----:B------:R-:W-:Y:S04]  /*0a90*/  LDS R4, [R14] ;  /* 0x000000000e047984 */ /* 0x000fe80000000800 */
[----:B------:R-:W-:Y:S04]  /*0aa0*/  LDS R5, [R14+0x4] ;  /* 0x000004000e057984 */ /* 0x000fe80000000800 */
[----:B------:R-:W-:Y:S04]  /*0ab0*/  LDS R6, [R14+0x8] ;  /* 0x000008000e067984 */ /* 0x000fe80000000800 */
[----:B------:R-:W1:Y:S01]  /*0ac0*/  LDS R7, [R14+0xc] ;  /* 0x00000c000e077984 */ /* 0x000e620000000800 */
[----:B------:R-:W-:-:S02]  /*0ad0*/  SHF.R.U32.HI R13, RZ, 0x1f, R12 ;  /* 0x0000001fff0d7819 */ /* 0x000fc4000001160c */
[----:B------:R-:W-:Y:S02]  /*0ae0*/  ISETP.GE.AND P0, PT, R0, 0x40, PT ;  /* 0x000000400000780c */ /* 0x000fe40003f06270 */
[----:B------:R-:W-:Y:S02]  /*0af0*/  LEA.HI.SX32 R12, R12, R13, 0x19 ;  /* 0x0000000d0c0c7211 */ /* 0x000fe400078fcaff */
[----:B------:R-:W-:-:S03]  /*0b00*/  ISETP.LT.AND P1, PT, R11, 0x500, !P0 ;  /* 0x000005000b00780c */ /* 0x000fc60004721270 */
[----:B------:R-:W-:Y:S01]  /*0b10*/  IMAD R13, R12, -0x140, R11 ;  /* 0xfffffec00c0d7824 */ /* 0x000fe200078e020b */
[----:B------:R-:W-:Y:S02]  /*0b20*/  LOP3.LUT R11, R2, 0x10, R3, 0xfe, !PT ;  /* 0x00000010020b7812 */ /* 0x000fe400078efe03 */
[----:B------:R-:W-:Y:S01]  /*0b30*/  LOP3.LUT R15, R10, 0x200, RZ, 0xfc, !PT ;  /* 0x000002000a0f7812 */ /* 0x000fe200078efcff */
[----:B------:R-:W-:Y:S01]  /*0b40*/  IMAD R13, R13, 0x40, R0 ;  /* 0x000000400d0d7824 */ /* 0x000fe200078e0200 */
[----:B------:R-:W-:Y:S02]  /*0b50*/  ISETP.LT.AND P0, PT, R11, 0x500, !P0 ;  /* 0x000005000b00780c */ /* 0x000fe40004701270 */
[----:B------:R-:W-:Y:S01]  /*0b60*/  SHF.R.U32.HI R15, RZ, 0x3, R15 ;  /* 0x00000003ff0f7819 */ /* 0x000fe2000001160f */
[----:B------:R-:W-:-:S03]  /*0b70*/  IMAD R3, R12, 0x20000, R13 ;  /* 0x000200000c037824 */ /* 0x000fc600078e020d */
[----:B------:R-:W-:Y:S01]  /*0b80*/  LOP3.LUT R15, R15, 0x7c, RZ, 0xc0, !PT ;  /* 0x0000007c0f0f7812 */ /* 0x000fe200078ec0ff */
[----:B0-----:R-:W-:-:S04]  /*0b90*/  IMAD.WIDE R2, R3, 0x4, R8 ;  /* 0x0000000403027825 */ /* 0x001fc800078e0208 */
[----:B------:R-:W-:-:S05]  /*0ba0*/  VIADD R15, R15, UR4 ;  /* 0x000000040f0f7c36 */ /* 0x000fca0008000000 */
[----:B------:R-:W-:Y:S01]  /*0bb0*/  LEA R15, R10, R15, 0x2 ;  /* 0x0000000f0a0f7211 */ /* 0x000fe200078e10ff */
[----:B-1----:R0:W-:Y:S02]  /*0bc0*/  @P1 STG.E.128 desc[UR6][R2.64], R4 ;  /* 0x0000000402001986 */ /* 0x0021e4000c101d06 */
[----:B0-----:R-:W-:Y:S05]  /*0bd0*/  @!P0 EXIT ;  /* 0x000000000000894d */ /* 0x001fea0003800000 */
[----:B0-----:R-:W-:Y:S01]  /*0be0*/  LDS R4, [R15+0x800] ;  /* 0x000800000f047984 */ /* 0x001fe20000000800 */
[----:B------:R-:W-:-:S03]  /*0bf0*/  IMAD.HI R2, R11, 0x66666667, RZ ;  /* 0x666666670b027827 */ /* 0x000fc600078e02ff */
[----:B------:R-:W-:Y:S02]  /*0c00*/  LDS R5, [R15+0x804] ;  /* 0x000804000f057984 */ /* 0x000fe40000000800 */
[----:B------:R-:W-:Y:S02]  /*0c10*/  SHF.R.U32.HI R3, RZ, 0x1f, R2 ;  /* 0x0000001fff037819 */ /* 0x000fe40000011602 */
[----:B------:R-:W-:Y:S02]  /*0c20*/  LDS R6, [R15+0x808] ;  /* 0x000808000f067984 */ /* 0x000fe40000000800 */
[----:B------:R-:W-:Y:S02]  /*0c30*/  LEA.HI.SX32 R2, R2, R3, 0x19 ;  /* 0x0000000302027211 */ /* 0x000fe400078fcaff */
[----:B------:R-:W0:Y:S03]  /*0c40*/  LDS R7, [R15+0x80c] ;  /* 0x00080c000f077984 */ /* 0x000e260000000800 */
[----:B------:R-:W-:-:S04]  /*0c50*/  IMAD R11, R2, -0x140, R11 ;  /* 0xfffffec0020b7824 */ /* 0x000fc800078e020b */
[----:B------:R-:W-:-:S04]  /*0c60*/  IMAD R11, R11, 0x40, R0 ;  /* 0x000000400b0b7824 */ /* 0x000fc800078e0200 */
[----:B------:R-:W-:-:S04]  /*0c70*/  IMAD R11, R2, 0x20000, R11 ;  /* 0x00020000020b7824 */ /* 0x000fc800078e020b */
[----:B------:R-:W-:-:S05]  /*0c80*/  IMAD.WIDE R8, R11, 0x4, R8 ;  /* 0x000000040b087825 */ /* 0x000fca00078e0208 */
[----:B0-----:R-:W-:Y:S01]  /*0c90*/  STG.E.128 desc[UR6][R8.64], R4 ;  /* 0x0000000408007986 */ /* 0x001fe2000c101d06 */
[----:B------:R-:W-:Y:S05]  /*0ca0*/  EXIT ;  /* 0x000000000000794d */ /* 0x000fea0003800000 */
.L_x_0:
[----:B------:R-:W-:-:S00]  /*0cb0*/  BRA `(.L_x_0) ;  /* 0xfffffffc00fc7947 */ /* 0x000fc0000383ffff */
[----:B------:R-:W-:-:S00]  /*0cc0*/  NOP ;  /* 0x0000000000007918 */ /* 0x000fc00000000000 */
        /* <DEDUP_REMOVED lines=11> */
.L_x_1:


//--------------------- .nv.global.init           --------------------------
	.section	.nv.global.init,"aw",@progbits
.nv.global.init:
	.type		_$_str,@object
	.size		_$_str,(_$_str_$_2 - _$_str)
_$_str:
        /*0000*/ 	.byte	0x5f, 0x5f, 0x43, 0x55, 0x44, 0x41, 0x5f, 0x46, 0x54, 0x5a, 0x00
	.type		_$_str_$_2,@object
	.size		_$_str_$_2,(.L_1 - _$_str_$_2)
_$_str_$_2:
        /*000b*/ 	.byte	0x5f, 0x5f, 0x43, 0x55, 0x44, 0x41, 0x5f, 0x50, 0x52, 0x45, 0x43, 0x5f, 0x53, 0x51, 0x52, 0x54
        /*001b*/ 	.byte	0x00
.L_1:


//--------------------- .nv.shared.triton_poi_fused__native_batch_norm_legit_no_training_relu_50 --------------------------
	.section	.nv.shared.triton_poi_fused__native_batch_norm_legit_no_training_relu_50,"aw",@nobits
	.sectionflags	@""
	.align	16
	.zero		1024


//--------------------- .nv.constant0.triton_poi_fused__native_batch_norm_legit_no_training_relu_50 --------------------------
	.section	.nv.constant0.triton_poi_fused__native_batch_norm_legit_no_training_relu_50,"a",@progbits
	.sectionflags	@""
	.align	4
.nv.constant0.triton_poi_fused__native_batch_norm_legit_no_training_relu_50:
	.zero		584
